//
// Generated by NVIDIA NVVM Compiler
//
// Compiler Build ID: CL-36424714
// Cuda compilation tools, release 13.0, V13.0.88
// Based on NVVM 20.0.0
//

.version 9.0
.target sm_100
.address_size 64

	// .globl	_Z14find_max_naivePiS_i

.visible .entry _Z14find_max_naivePiS_i(
	.param .u64 .ptr .align 1 _Z14find_max_naivePiS_i_param_0,
	.param .u64 .ptr .align 1 _Z14find_max_naivePiS_i_param_1,
	.param .u32 _Z14find_max_naivePiS_i_param_2
)
{
	.reg .pred 	%p<7>;
	.reg .b32 	%r<41>;
	.reg .b64 	%rd<13>;

	ld.param.u64 	%rd3, [_Z14find_max_naivePiS_i_param_0];
	ld.param.u64 	%rd4, [_Z14find_max_naivePiS_i_param_1];
	ld.param.u32 	%r12, [_Z14find_max_naivePiS_i_param_2];
	cvta.to.global.u64 	%rd1, %rd4;
	cvta.to.global.u64 	%rd2, %rd3;
	mov.u32 	%r13, %tid.x;
	mov.u32 	%r14, %ntid.x;
	mov.u32 	%r15, %ctaid.x;
	mad.lo.s32 	%r39, %r14, %r15, %r13;
	mov.u32 	%r16, %nctaid.x;
	mul.lo.s32 	%r2, %r14, %r16;
	setp.ge.s32 	%p1, %r39, %r12;
	@%p1 bra 	$L__BB0_7;
	add.s32 	%r17, %r39, %r2;
	max.s32 	%r18, %r12, %r17;
	setp.lt.s32 	%p2, %r17, %r12;
	selp.u32 	%r19, 1, 0, %p2;
	add.s32 	%r20, %r17, %r19;
	sub.s32 	%r21, %r18, %r20;
	div.u32 	%r22, %r21, %r2;
	add.s32 	%r3, %r22, %r19;
	and.b32  	%r23, %r3, 3;
	setp.eq.s32 	%p3, %r23, 3;
	@%p3 bra 	$L__BB0_4;
	add.s32 	%r24, %r3, 1;
	and.b32  	%r25, %r24, 3;
	neg.s32 	%r37, %r25;
$L__BB0_3:
	.pragma "nounroll";
	mul.wide.s32 	%rd5, %r39, 4;
	add.s64 	%rd6, %rd2, %rd5;
	ld.global.u32 	%r26, [%rd6];
	atom.global.max.s32 	%r27, [%rd1], %r26;
	add.s32 	%r39, %r39, %r2;
	add.s32 	%r37, %r37, 1;
	setp.ne.s32 	%p4, %r37, 0;
	@%p4 bra 	$L__BB0_3;
$L__BB0_4:
	setp.lt.u32 	%p5, %r3, 3;
	@%p5 bra 	$L__BB0_7;
	mul.wide.s32 	%rd9, %r2, 4;
	shl.b32 	%r36, %r2, 2;
$L__BB0_6:
	mul.wide.s32 	%rd7, %r39, 4;
	add.s64 	%rd8, %rd2, %rd7;
	ld.global.u32 	%r28, [%rd8];
	atom.global.max.s32 	%r29, [%rd1], %r28;
	add.s64 	%rd10, %rd8, %rd9;
	ld.global.u32 	%r30, [%rd10];
	atom.global.max.s32 	%r31, [%rd1], %r30;
	add.s64 	%rd11, %rd10, %rd9;
	ld.global.u32 	%r32, [%rd11];
	atom.global.max.s32 	%r33, [%rd1], %r32;
	add.s64 	%rd12, %rd11, %rd9;
	ld.global.u32 	%r34, [%rd12];
	atom.global.max.s32 	%r35, [%rd1], %r34;
	add.s32 	%r39, %r36, %r39;
	setp.lt.s32 	%p6, %r39, %r12;
	@%p6 bra 	$L__BB0_6;
$L__BB0_7:
	ret;

}


// ===== COMPILED SASS (sm_100) =====

	.target	sm_100

	.elftype	@"ET_EXEC"


//--------------------- .note.nv.tkinfo           --------------------------
	.section	.note.nv.tkinfo,"",@"SHT_NOTE"
	.sectionflags	@"SHF_NOTE_NV_TKINFO"
	.tkinfo
        /*0018*/ 	.word	0x00000002
        /*0030*/ 	.string	""
        /*0030*/ 	.string	"ptxas"
        /*0030*/ 	.string	"Cuda compilation tools, release 13.0, V13.0.88"
        /*0030*/ 	.string	"Build cuda_13.0.r13.0/compiler.36424714_0"
        /*0030*/ 	.string	"-arch sm_100 -m 64 "



//--------------------- .note.nv.cuinfo           --------------------------
	.section	.note.nv.cuinfo,"",@"SHT_NOTE"
	.sectionflags	@"SHF_NOTE_NV_CUINFO"
        /*0018*/ 	.short	0x0002
        /*001a*/ 	.short	0x0064
        /*001c*/ 	.short	0x0082
	.zero		2


//--------------------- .nv.info                  --------------------------
	.section	.nv.info,"",@"SHT_CUDA_INFO"
	.align	4


	//----- nvinfo : EIATTR_REGCOUNT
	.align		4
        /*0000*/ 	.byte	0x04, 0x2f
        /*0002*/ 	.short	(.L_1 - .L_0)
	.align		4
.L_0:
        /*0004*/ 	.word	index@(_Z14find_max_naivePiS_i)
        /*0008*/ 	.word	0x00000016


	//----- nvinfo : EIATTR_FRAME_SIZE
	.align		4
.L_1:
        /*000c*/ 	.byte	0x04, 0x11
        /*000e*/ 	.short	(.L_3 - .L_2)
	.align		4
.L_2:
        /*0010*/ 	.word	index@(_Z14find_max_naivePiS_i)
        /*0014*/ 	.word	0x00000000


	//----- nvinfo : EIATTR_MIN_STACK_SIZE
	.align		4
.L_3:
        /*0018*/ 	.byte	0x04, 0x12
        /*001a*/ 	.short	(.L_5 - .L_4)
	.align		4
.L_4:
        /*001c*/ 	.word	index@(_Z14find_max_naivePiS_i)
        /*0020*/ 	.word	0x00000000
.L_5:


//--------------------- .nv.compat                --------------------------
	.section	.nv.compat,"",@"SHT_CUDA_COMPAT_INFO"
	.align	4
        /*0000*/ 	.byte	0x02, 0x09, 0x00, 0x00, 0x02, 0x02, 0x01, 0x00, 0x02, 0x05, 0x05, 0x00, 0x03, 0x07, 0x01, 0x01
        /*0010*/ 	.byte	0x02, 0x03, 0x00, 0x00, 0x02, 0x06, 0x01, 0x00, 0x04, 0x0b, 0x08, 0x00, 0x09, 0x00, 0x00, 0x00
        /*0020*/ 	.byte	0x00, 0x00, 0x00, 0x00


//--------------------- .nv.info._Z14find_max_naivePiS_i --------------------------
	.section	.nv.info._Z14find_max_naivePiS_i,"",@"SHT_CUDA_INFO"
	.sectionflags	@""
	.align	4


	//----- nvinfo : EIATTR_CUDA_API_VERSION
	.align		4
        /*0000*/ 	.byte	0x04, 0x37
        /*0002*/ 	.short	(.L_7 - .L_6)
.L_6:
        /*0004*/ 	.word	0x00000082


	//----- nvinfo : EIATTR_KPARAM_INFO
	.align		4
.L_7:
        /*0008*/ 	.byte	0x04, 0x17
        /*000a*/ 	.short	(.L_9 - .L_8)
.L_8:
        /*000c*/ 	.word	0x00000000
        /*0010*/ 	.short	0x0002
        /*0012*/ 	.short	0x0010
        /*0014*/ 	.byte	0x00, 0xf0, 0x11, 0x00


	//----- nvinfo : EIATTR_KPARAM_INFO
	.align		4
.L_9:
        /*0018*/ 	.byte	0x04, 0x17
        /*001a*/ 	.short	(.L_11 - .L_10)
.L_10:
        /*001c*/ 	.word	0x00000000
        /*0020*/ 	.short	0x0001
        /*0022*/ 	.short	0x0008
        /*0024*/ 	.byte	0x00, 0xf5, 0x21, 0x00


	//----- nvinfo : EIATTR_KPARAM_INFO
	.align		4
.L_11:
        /*0028*/ 	.byte	0x04, 0x17
        /*002a*/ 	.short	(.L_13 - .L_12)
.L_12:
        /*002c*/ 	.word	0x00000000
        /*0030*/ 	.short	0x0000
        /*0032*/ 	.short	0x0000
        /*0034*/ 	.byte	0x00, 0xf5, 0x21, 0x00


	//----- nvinfo : EIATTR_SPARSE_MMA_MASK
	.align		4
.L_13:
        /*0038*/ 	.byte	0x03, 0x50
        /*003a*/ 	.short	0x0000


	//----- nvinfo : EIATTR_MAXREG_COUNT
	.align		4
        /*003c*/ 	.byte	0x03, 0x1b
        /*003e*/ 	.short	0x00ff


	//----- nvinfo : EIATTR_MERCURY_ISA_VERSION
	.align		4
        /*0040*/ 	.byte	0x03, 0x5f
        /*0042*/ 	.short	0x0101


	//----- nvinfo : EIATTR_INT_WARP_WIDE_INSTR_OFFSETS
	.align		4
        /*0044*/ 	.byte	0x04, 0x31
        /*0046*/ 	.short	(.L_15 - .L_14)


	//   ....[0]....
.L_14:
        /*0048*/ 	.word	0x000002f0


	//   ....[1]....
        /*004c*/ 	.word	0x00000350


	//   ....[2]....
        /*0050*/ 	.word	0x00000400


	//   ....[3]....
        /*0054*/ 	.word	0x00000440


	//   ....[4]....
        /*0058*/ 	.word	0x000004a0


	//   ....[5]....
        /*005c*/ 	.word	0x000004f0


	//   ....[6]....
        /*0060*/ 	.word	0x00000540


	//----- nvinfo : EIATTR_VRC_CTA_INIT_COUNT
	.align		4
.L_15:
        /*0064*/ 	.byte	0x02, 0x4a
	.zero		1
	.zero		1


	//----- nvinfo : EIATTR_EXIT_INSTR_OFFSETS
	.align		4
        /*0068*/ 	.byte	0x04, 0x1c
        /*006a*/ 	.short	(.L_17 - .L_16)


	//   ....[0]....
.L_16:
        /*006c*/ 	.word	0x00000090


	//   ....[1]....
        /*0070*/ 	.word	0x000003b0


	//   ....[2]....
        /*0074*/ 	.word	0x00000590


	//----- nvinfo : EIATTR_CRS_STACK_SIZE
	.align		4
.L_17:
        /*0078*/ 	.byte	0x04, 0x1e
        /*007a*/ 	.short	(.L_19 - .L_18)
.L_18:
        /*007c*/ 	.word	0x00000000


	//----- nvinfo : EIATTR_CBANK_PARAM_SIZE
	.align		4
.L_19:
        /*0080*/ 	.byte	0x03, 0x19
        /*0082*/ 	.short	0x0014


	//----- nvinfo : EIATTR_PARAM_CBANK
	.align		4
        /*0084*/ 	.byte	0x04, 0x0a
        /*0086*/ 	.short	(.L_21 - .L_20)
	.align		4
.L_20:
        /*0088*/ 	.word	index@(.nv.constant0._Z14find_max_naivePiS_i)
        /*008c*/ 	.short	0x0380
        /*008e*/ 	.short	0x0014


	//----- nvinfo : EIATTR_SW_WAR
	.align		4
.L_21:
        /*0090*/ 	.byte	0x04, 0x36
        /*0092*/ 	.short	(.L_23 - .L_22)
.L_22:
        /*0094*/ 	.word	0x00000008
.L_23:


//--------------------- .nv.callgraph             --------------------------
	.section	.nv.callgraph,"",@"SHT_CUDA_CALLGRAPH"
	.align	4
	.sectionentsize	8
	.align		4
        /*0000*/ 	.word	0x00000000
	.align		4
        /*0004*/ 	.word	0xffffffff
	.align		4
        /*0008*/ 	.word	0x00000000
	.align		4
        /*000c*/ 	.word	0xfffffffe
	.align		4
        /*0010*/ 	.word	0x00000000
	.align		4
        /*0014*/ 	.word	0xfffffffd
	.align		4
        /*0018*/ 	.word	0x00000000
	.align		4
        /*001c*/ 	.word	0xfffffffc


//--------------------- .text._Z14find_max_naivePiS_i --------------------------
	.section	.text._Z14find_max_naivePiS_i,"ax",@progbits
	.align	128
        .global         _Z14find_max_naivePiS_i
        .type           _Z14find_max_naivePiS_i,@function
        .size           _Z14find_max_naivePiS_i,(.L_x_5 - _Z14find_max_naivePiS_i)
        .other          _Z14find_max_naivePiS_i,@"STO_CUDA_ENTRY STV_DEFAULT"
_Z14find_max_naivePiS_i:
.text._Z14find_max_naivePiS_i:
[----:B------:R-:W-:Y:S01]  /*0000*/  LDC R1, c[0x0][0x37c] ;  /* 0x0000df00ff017b82 */ /* 0x000fe20000000800 */
[----:B------:R-:W0:Y:S01]  /*0010*/  S2R R3, SR_TID.X ;  /* 0x0000000000037919 */ /* 0x000e220000002100 */
[----:B------:R-:W0:Y:S06]  /*0020*/  LDCU UR4, c[0x0][0x360] ;  /* 0x00006c00ff0477ac */ /* 0x000e2c0008000800 */
[----:B------:R-:W1:Y:S01]  /*0030*/  LDC R2, c[0x0][0x370] ;  /* 0x0000dc00ff027b82 */ /* 0x000e620000000800 */
[----:B------:R-:W0:Y:S01]  /*0040*/  S2R R0, SR_CTAID.X ;  /* 0x0000000000007919 */ /* 0x000e220000002500 */
[----:B------:R-:W2:Y:S01]  /*0050*/  LDCU UR5, c[0x0][0x390] ;  /* 0x00007200ff0577ac */ /* 0x000ea20008000800 */
[----:B0-----:R-:W-:-:S02]  /*0060*/  IMAD R3, R0, UR4, R3 ;  /* 0x0000000400037c24 */ /* 0x001fc4000f8e0203 */
[----:B-1----:R-:W-:-:S03]  /*0070*/  IMAD R0, R2, UR4, RZ ;  /* 0x0000000402007c24 */ /* 0x002fc6000f8e02ff */
[----:B--2---:R-:W-:-:S13]  /*0080*/  ISETP.GE.AND P0, PT, R3, UR5, PT ;  /* 0x0000000503007c0c */ /* 0x004fda000bf06270 */
[----:B------:R-:W-:Y:S05]  /*0090*/  @P0 EXIT ;  /* 0x000000000000094d */ /* 0x000fea0003800000 */
[----:B------:R-:W0:Y:S01]  /*00a0*/  I2F.U32.RP R8, R0 ;  /* 0x0000000000087306 */ /* 0x000e220000209000 */
[C---:B------:R-:W-:Y:S01]  /*00b0*/  IMAD.IADD R2, R0.reuse, 0x1, R3 ;  /* 0x0000000100027824 */ /* 0x040fe200078e0203 */
[----:B------:R-:W-:Y:S01]  /*00c0*/  ISETP.NE.U32.AND P2, PT, R0, RZ, PT ;  /* 0x000000ff0000720c */ /* 0x000fe20003f45070 */
[----:B------:R-:W-:Y:S01]  /*00d0*/  IMAD.MOV R9, RZ, RZ, -R0 ;  /* 0x000000ffff097224 */ /* 0x000fe200078e0a00 */
[----:B------:R-:W1:Y:S01]  /*00e0*/  LDCU.64 UR6, c[0x0][0x358] ;  /* 0x00006b00ff0677ac */ /* 0x000e620008000a00 */
[----:B------:R-:W-:Y:S01]  /*00f0*/  BSSY.RECONVERGENT B0, `(.L_x_0) ;  /* 0x000002b000007945 */ /* 0x000fe20003800200 */
[C---:B------:R-:W-:Y:S02]  /*0100*/  ISETP.GE.AND P0, PT, R2.reuse, UR5, PT ;  /* 0x0000000502007c0c */ /* 0x040fe4000bf06270 */
[----:B------:R-:W-:Y:S02]  /*0110*/  VIMNMX R7, PT, PT, R2, UR5, !PT ;  /* 0x0000000502077c48 */ /* 0x000fe4000ffe0100 */
[----:B------:R-:W-:-:S04]  /*0120*/  SEL R6, RZ, 0x1, P0 ;  /* 0x00000001ff067807 */ /* 0x000fc80000000000 */
[----:B------:R-:W-:Y:S01]  /*0130*/  IADD3 R7, PT, PT, R7, -R2, -R6 ;  /* 0x8000000207077210 */ /* 0x000fe20007ffe806 */
[----:B0-----:R-:W0:Y:S02]  /*0140*/  MUFU.RCP R8, R8 ;  /* 0x0000000800087308 */ /* 0x001e240000001000 */
[----:B0-----:R-:W-:-:S06]  /*0150*/  VIADD R4, R8, 0xffffffe ;  /* 0x0ffffffe08047836 */ /* 0x001fcc0000000000 */
[----:B------:R0:W2:Y:S02]  /*0160*/  F2I.FTZ.U32.TRUNC.NTZ R5, R4 ;  /* 0x0000000400057305 */ /* 0x0000a4000021f000 */
[----:B0-----:R-:W-:Y:S02]  /*0170*/  HFMA2 R4, -RZ, RZ, 0, 0 ;  /* 0x00000000ff047431 */ /* 0x001fe400000001ff */
[----:B--2---:R-:W-:-:S04]  /*0180*/  IMAD R9, R9, R5, RZ ;  /* 0x0000000509097224 */ /* 0x004fc800078e02ff */
[----:B------:R-:W-:-:S06]  /*0190*/  IMAD.HI.U32 R8, R5, R9, R4 ;  /* 0x0000000905087227 */ /* 0x000fcc00078e0004 */
[----:B------:R-:W-:-:S04]  /*01a0*/  IMAD.HI.U32 R5, R8, R7, RZ ;  /* 0x0000000708057227 */ /* 0x000fc800078e00ff */
[----:B------:R-:W-:-:S04]  /*01b0*/  IMAD.MOV R2, RZ, RZ, -R5 ;  /* 0x000000ffff027224 */ /* 0x000fc800078e0a05 */
[----:B------:R-:W-:-:S05]  /*01c0*/  IMAD R7, R0, R2, R7 ;  /* 0x0000000200077224 */ /* 0x000fca00078e0207 */
[----:B------:R-:W-:-:S13]  /*01d0*/  ISETP.GE.U32.AND P0, PT, R7, R0, PT ;  /* 0x000000000700720c */ /* 0x000fda0003f06070 */
[----:B------:R-:W-:Y:S02]  /*01e0*/  @P0 IMAD.IADD R7, R7, 0x1, -R0 ;  /* 0x0000000107070824 */ /* 0x000fe400078e0a00 */
[----:B------:R-:W-:-:S03]  /*01f0*/  @P0 VIADD R5, R5, 0x1 ;  /* 0x0000000105050836 */ /* 0x000fc60000000000 */
[----:B------:R-:W-:-:S13]  /*0200*/  ISETP.GE.U32.AND P1, PT, R7, R0, PT ;  /* 0x000000000700720c */ /* 0x000fda0003f26070 */
[----:B------:R-:W-:Y:S02]  /*0210*/  @P1 IADD3 R5, PT, PT, R5, 0x1, RZ ;  /* 0x0000000105051810 */ /* 0x000fe40007ffe0ff */
[----:B------:R-:W-:-:S05]  /*0220*/  @!P2 LOP3.LUT R5, RZ, R0, RZ, 0x33, !PT ;  /* 0x00000000ff05a212 */ /* 0x000fca00078e33ff */
[----:B------:R-:W-:-:S05]  /*0230*/  IMAD.IADD R2, R6, 0x1, R5 ;  /* 0x0000000106027824 */ /* 0x000fca00078e0205 */
[C---:B------:R-:W-:Y:S02]  /*0240*/  LOP3.LUT R4, R2.reuse, 0x3, RZ, 0xc0, !PT ;  /* 0x0000000302047812 */ /* 0x040fe400078ec0ff */
[----:B------:R-:W-:Y:S02]  /*0250*/  ISETP.GE.U32.AND P0, PT, R2, 0x3, PT ;  /* 0x000000030200780c */ /* 0x000fe40003f06070 */
[----:B------:R-:W-:-:S13]  /*0260*/  ISETP.NE.AND P1, PT, R4, 0x3, PT ;  /* 0x000000030400780c */ /* 0x000fda0003f25270 */
[----:B-1----:R-:W-:Y:S05]  /*0270*/  @!P1 BRA `(.L_x_1) ;  /* 0x0000000000489947 */ /* 0x002fea0003800000 */
[----:B------:R-:W0:Y:S01]  /*0280*/  LDC.64 R6, c[0x0][0x388] ;  /* 0x0000e200ff067b82 */ /* 0x000e220000000a00 */
[----:B------:R-:W-:-:S05]  /*0290*/  VIADD R2, R2, 0x1 ;  /* 0x0000000102027836 */ /* 0x000fca0000000000 */
[----:B------:R-:W-:Y:S02]  /*02a0*/  LOP3.LUT R2, R2, 0x3, RZ, 0xc0, !PT ;  /* 0x0000000302027812 */ /* 0x000fe400078ec0ff */
[----:B------:R-:W1:Y:S03]  /*02b0*/  LDC.64 R8, c[0x0][0x380] ;  /* 0x0000e000ff087b82 */ /* 0x000e660000000a00 */
[----:B------:R-:W-:-:S07]  /*02c0*/  IMAD.MOV R2, RZ, RZ, -R2 ;  /* 0x000000ffff027224 */ /* 0x000fce00078e0a02 */
.L_x_2:
[----:B-1----:R-:W-:-:S06]  /*02d0*/  IMAD.WIDE R4, R3, 0x4, R8 ;  /* 0x0000000403047825 */ /* 0x002fcc00078e0208 */
[----:B------:R-:W2:Y:S01]  /*02e0*/  LDG.E R4, desc[UR6][R4.64] ;  /* 0x0000000604047981 */ /* 0x000ea2000c1e1900 */
[----:B------:R-:W-:Y:S02]  /*02f0*/  VOTEU.ANY UR4, UPT, PT ;  /* 0x0000000000047886 */ /* 0x000fe400038e0100 */
[----:B------:R-:W-:Y:S01]  /*0300*/  UFLO.U32 UR4, UR4 ;  /* 0x00000004000472bd */ /* 0x000fe200080e0000 */
[----:B------:R-:W1:Y:S01]  /*0310*/  S2R R10, SR_LANEID ;  /* 0x00000000000a7919 */ /* 0x000e620000000000 */
[----:B------:R-:W-:Y:S02]  /*0320*/  VIADD R2, R2, 0x1 ;  /* 0x0000000102027836 */ /* 0x000fe40000000000 */
[----:B------:R-:W-:Y:S02]  /*0330*/  IMAD.IADD R3, R0, 0x1, R3 ;  /* 0x0000000100037824 */ /* 0x000fe400078e0203 */
[----:B-1----:R-:W-:Y:S02]  /*0340*/  ISETP.EQ.U32.AND P1, PT, R10, UR4, PT ;  /* 0x000000040a007c0c */ /* 0x002fe4000bf22070 */
[----:B--2---:R-:W-:-:S13]  /*0350*/  CREDUX.MAX.S32 UR8, R4 ;  /* 0x00000000040872cc */ /* 0x004fda0000000200 */
[----:B------:R-:W-:-:S05]  /*0360*/  MOV R11, UR8 ;  /* 0x00000008000b7c02 */ /* 0x000fca0008000f00 */
[----:B0-----:R2:W-:Y:S01]  /*0370*/  @P1 REDG.E.MAX.S32.STRONG.GPU desc[UR6][R6.64], R11 ;  /* 0x0000000b0600198e */ /* 0x0015e2000d12e306 */
[----:B------:R-:W-:-:S13]  /*0380*/  ISETP.NE.AND P1, PT, R2, RZ, PT ;  /* 0x000000ff0200720c */ /* 0x000fda0003f25270 */
[----:B--2---:R-:W-:Y:S05]  /*0390*/  @P1 BRA `(.L_x_2) ;  /* 0xfffffffc00cc1947 */ /* 0x004fea000383ffff */
.L_x_1:
[----:B------:R-:W-:Y:S05]  /*03a0*/  BSYNC.RECONVERGENT B0 ;  /* 0x0000000000007941 */ /* 0x000fea0003800200 */
.L_x_0:
[----:B------:R-:W-:Y:S05]  /*03b0*/  @!P0 EXIT ;  /* 0x000000000000894d */ /* 0x000fea0003800000 */
[----:B------:R-:W0:Y:S08]  /*03c0*/  LDC.64 R6, c[0x0][0x388] ;  /* 0x0000e200ff067b82 */ /* 0x000e300000000a00 */
[----:B------:R-:W1:Y:S02]  /*03d0*/  LDC.64 R4, c[0x0][0x380] ;  /* 0x0000e000ff047b82 */ /* 0x000e640000000a00 */
.L_x_3:
[----:B-1----:R-:W-:-:S05]  /*03e0*/  IMAD.WIDE R10, R3, 0x4, R4 ;  /* 0x00000004030a7825 */ /* 0x002fca00078e0204 */
[----:B------:R-:W2:Y:S01]  /*03f0*/  LDG.E R8, desc[UR6][R10.64] ;  /* 0x000000060a087981 */ /* 0x000ea2000c1e1900 */
[----:B------:R-:W-:Y:S02]  /*0400*/  VOTEU.ANY UR4, UPT, PT ;  /* 0x0000000000047886 */ /* 0x000fe400038e0100 */
[----:B------:R-:W-:Y:S01]  /*0410*/  UFLO.U32 UR4, UR4 ;  /* 0x00000004000472bd */ /* 0x000fe200080e0000 */
[----:B------:R-:W1:Y:S05]  /*0420*/  S2R R2, SR_LANEID ;  /* 0x0000000000027919 */ /* 0x000e6a0000000000 */
[----:B-1----:R-:W-:Y:S02]  /*0430*/  ISETP.EQ.U32.AND P0, PT, R2, UR4, PT ;  /* 0x0000000402007c0c */ /* 0x002fe4000bf02070 */
[----:B--2---:R-:W-:Y:S01]  /*0440*/  CREDUX.MAX.S32 UR8, R8 ;  /* 0x00000000080872cc */ /* 0x004fe20000000200 */
[----:B------:R-:W-:-:S12]  /*0450*/  IMAD.WIDE R8, R0, 0x4, R10 ;  /* 0x0000000400087825 */ /* 0x000fd800078e020a */
[----:B------:R-:W-:-:S05]  /*0460*/  MOV R15, UR8 ;  /* 0x00000008000f7c02 */ /* 0x000fca0008000f00 */
[----:B0-----:R2:W-:Y:S04]  /*0470*/  @P0 REDG.E.MAX.S32.STRONG.GPU desc[UR6][R6.64], R15 ;  /* 0x0000000f0600098e */ /* 0x0015e8000d12e306 */
[----:B------:R-:W3:Y:S01]  /*0480*/  LDG.E R2, desc[UR6][R8.64] ;  /* 0x0000000608027981 */ /* 0x000ee2000c1e1900 */
[----:B------:R-:W-:Y:S01]  /*0490*/  IMAD.WIDE R10, R0, 0x4, R8 ;  /* 0x00000004000a7825 */ /* 0x000fe200078e0208 */
[----:B---3--:R-:W-:-:S13]  /*04a0*/  CREDUX.MAX.S32 UR4, R2 ;  /* 0x00000000020472cc */ /* 0x008fda0000000200 */
[----:B------:R-:W-:-:S05]  /*04b0*/  IMAD.U32 R17, RZ, RZ, UR4 ;  /* 0x00000004ff117e24 */ /* 0x000fca000f8e00ff */
[----:B------:R2:W-:Y:S04]  /*04c0*/  @P0 REDG.E.MAX.S32.STRONG.GPU desc[UR6][R6.64], R17 ;  /* 0x000000110600098e */ /* 0x0005e8000d12e306 */
[----:B------:R-:W3:Y:S01]  /*04d0*/  LDG.E R2, desc[UR6][R10.64] ;  /* 0x000000060a027981 */ /* 0x000ee2000c1e1900 */
[----:B------:R-:W-:Y:S01]  /*04e0*/  IMAD.WIDE R12, R0, 0x4, R10 ;  /* 0x00000004000c7825 */ /* 0x000fe200078e020a */
[----:B---3--:R-:W-:-:S13]  /*04f0*/  CREDUX.MAX.S32 UR4, R2 ;  /* 0x00000000020472cc */ /* 0x008fda0000000200 */
[----:B------:R-:W-:-:S05]  /*0500*/  IMAD.U32 R19, RZ, RZ, UR4 ;  /* 0x00000004ff137e24 */ /* 0x000fca000f8e00ff */
[----:B------:R2:W-:Y:S04]  /*0510*/  @P0 REDG.E.MAX.S32.STRONG.GPU desc[UR6][R6.64], R19 ;  /* 0x000000130600098e */ /* 0x0005e8000d12e306 */
[----:B------:R-:W3:Y:S01]  /*0520*/  LDG.E R12, desc[UR6][R12.64] ;  /* 0x000000060c0c7981 */ /* 0x000ee2000c1e1900 */
[----:B------:R-:W-:Y:S01]  /*0530*/  IMAD R3, R0, 0x4, R3 ;  /* 0x0000000400037824 */ /* 0x000fe200078e0203 */
[----:B---3--:R-:W-:-:S13]  /*0540*/  CREDUX.MAX.S32 UR4, R12 ;  /* 0x000000000c0472cc */ /* 0x008fda0000000200 */
[----:B------:R-:W-:-:S05]  /*0550*/  MOV R9, UR4 ;  /* 0x0000000400097c02 */ /* 0x000fca0008000f00 */
[----:B------:R2:W-:Y:S01]  /*0560*/  @P0 REDG.E.MAX.S32.STRONG.GPU desc[UR6][R6.64], R9 ;  /* 0x000000090600098e */ /* 0x0005e2000d12e306 */
[----:B------:R-:W-:-:S13]  /*0570*/  ISETP.GE.AND P0, PT, R3, UR5, PT ;  /* 0x0000000503007c0c */ /* 0x000fda000bf06270 */
[----:B--2---:R-:W-:Y:S05]  /*0580*/  @!P0 BRA `(.L_x_3) ;  /* 0xfffffffc00948947 */ /* 0x004fea000383ffff */
[----:B------:R-:W-:Y:S05]  /*0590*/  EXIT ;  /* 0x000000000000794d */ /* 0x000fea0003800000 */
.L_x_4:
[----:B------:R-:W-:-:S00]  /*05a0*/  BRA `(.L_x_4) ;  /* 0xfffffffc00fc7947 */ /* 0x000fc0000383ffff */
[----:B------:R-:W-:-:S00]  /*05b0*/  NOP ;  /* 0x0000000000007918 */ /* 0x000fc00000000000 */
        /* <DEDUP_REMOVED lines=12> */
.L_x_5:


//--------------------- .nv.shared.reserved.0     --------------------------
	.section	.nv.shared.reserved.0,"aw",@nobits
	.weak		__nv_reservedSMEM_offset_0_alias
	.size		__nv_reservedSMEM_offset_0_alias, 0, 64
	.other		__nv_reservedSMEM_offset_0_alias,@"STO_CUDA_RESERVED_SHARED STV_DEFAULT"
__nv_reservedSMEM_offset_0_alias:
	.zero		0
	.zero		64


//--------------------- .nv.constant0._Z14find_max_naivePiS_i --------------------------
	.section	.nv.constant0._Z14find_max_naivePiS_i,"a",@progbits
	.sectionflags	@""
	.align	4
.nv.constant0._Z14find_max_naivePiS_i:
	.zero		916


//--------------------- SYMBOLS --------------------------

	.type		.nv.reservedSmem.offset0,@object
	.size		.nv.reservedSmem.offset0,0x4
